	.headerflags	@"EF_CUDA_TEXMODE_UNIFIED EF_CUDA_64BIT_ADDRESS EF_CUDA_ACCELERATORS EF_CUDA_SM90 EF_CUDA_VIRTUAL_SM(EF_CUDA_SM90)"
	.elftype	@"ET_EXEC"


//--------------------- .nv.info                  --------------------------
	.section	.nv.info,"",@"SHT_CUDA_INFO"
	.align	4


	//----- nvinfo : EIATTR_REGCOUNT
	.align		4
        /*0000*/ 	.byte	0x04, 0x2f
        /*0002*/ 	.short	(.L_3 - .L_2)
	.align		4
.L_2:
        /*0004*/ 	.word	index@(triton_poi_fused__native_batch_norm_legit_no_training_relu_22)
        /*0008*/ 	.word	0x00000012


	//----- nvinfo : EIATTR_MIN_STACK_SIZE
	.align		4
.L_3:
        /*000c*/ 	.byte	0x04, 0x12
        /*000e*/ 	.short	(.L_5 - .L_4)
	.align		4
.L_4:
        /*0010*/ 	.word	index@(triton_poi_fused__native_batch_norm_legit_no_training_relu_22)
        /*0014*/ 	.word	0x00000000


	//----- nvinfo : EIATTR_FRAME_SIZE
	.align		4
.L_5:
        /*0018*/ 	.byte	0x04, 0x11
        /*001a*/ 	.short	(.L_7 - .L_6)
	.align		4
.L_6:
        /*001c*/ 	.word	index@(triton_poi_fused__native_batch_norm_legit_no_training_relu_22)
        /*0020*/ 	.word	0x00000000


	//----- nvinfo : EIATTR_MIN_STACK_SIZE
	.align		4
.L_7:
        /*0024*/ 	.byte	0x04, 0x12
        /*0026*/ 	.short	(.L_9 - .L_8)
	.align		4
.L_8:
        /*0028*/ 	.word	index@(triton_poi_fused__native_batch_norm_legit_no_training_relu_22)
        /*002c*/ 	.word	0x00000000
.L_9:


//--------------------- .nv.info.triton_poi_fused__native_batch_norm_legit_no_training_relu_22 --------------------------
	.section	.nv.info.triton_poi_fused__native_batch_norm_legit_no_training_relu_22,"",@"SHT_CUDA_INFO"
	.sectionflags	@""
	.align	4


	//----- nvinfo : EIATTR_CUDA_API_VERSION
	.align		4
        /*0000*/ 	.byte	0x04, 0x37
        /*0002*/ 	.short	(.L_11 - .L_10)
.L_10:
        /*0004*/ 	.word	0x0000007c


	//----- nvinfo : EIATTR_KPARAM_INFO
	.align		4
.L_11:
        /*0008*/ 	.byte	0x04, 0x17
        /*000a*/ 	.short	(.L_13 - .L_12)
.L_12:
        /*000c*/ 	.word	0x00000000
        /*0010*/ 	.short	0x0006
        /*0012*/ 	.short	0x0030
        /*0014*/ 	.byte	0x00, 0xf0, 0x11, 0x00


	//----- nvinfo : EIATTR_KPARAM_INFO
	.align		4
.L_13:
        /*0018*/ 	.byte	0x04, 0x17
        /*001a*/ 	.short	(.L_15 - .L_14)
.L_14:
        /*001c*/ 	.word	0x00000000
        /*0020*/ 	.short	0x0005
        /*0022*/ 	.short	0x0028
        /*0024*/ 	.byte	0x00, 0xf4, 0x21, 0x00


	//----- nvinfo : EIATTR_KPARAM_INFO
	.align		4
.L_15:
        /*0028*/ 	.byte	0x04, 0x17
        /*002a*/ 	.short	(.L_17 - .L_16)
.L_16:
        /*002c*/ 	.word	0x00000000
        /*0030*/ 	.short	0x0004
        /*0032*/ 	.short	0x0020
        /*0034*/ 	.byte	0x00, 0xf4, 0x21, 0x00


	//----- nvinfo : EIATTR_KPARAM_INFO
	.align		4
.L_17:
        /*0038*/ 	.byte	0x04, 0x17
        /*003a*/ 	.short	(.L_19 - .L_18)
.L_18:
        /*003c*/ 	.word	0x00000000
        /*0040*/ 	.short	0x0003
        /*0042*/ 	.short	0x0018
        /*0044*/ 	.byte	0x00, 0xf4, 0x21, 0x00


	//----- nvinfo : EIATTR_KPARAM_INFO
	.align		4
.L_19:
        /*0048*/ 	.byte	0x04, 0x17
        /*004a*/ 	.short	(.L_21 - .L_20)
.L_20:
        /*004c*/ 	.word	0x00000000
        /*0050*/ 	.short	0x0002
        /*0052*/ 	.short	0x0010
        /*0054*/ 	.byte	0x00, 0xf4, 0x21, 0x00


	//----- nvinfo : EIATTR_KPARAM_INFO
	.align		4
.L_21:
        /*0058*/ 	.byte	0x04, 0x17
        /*005a*/ 	.short	(.L_23 - .L_22)
.L_22:
        /*005c*/ 	.word	0x00000000
        /*0060*/ 	.short	0x0001
        /*0062*/ 	.short	0x0008
        /*0064*/ 	.byte	0x00, 0xf4, 0x21, 0x00


	//----- nvinfo : EIATTR_KPARAM_INFO
	.align		4
.L_23:
        /*0068*/ 	.byte	0x04, 0x17
        /*006a*/ 	.short	(.L_25 - .L_24)
.L_24:
        /*006c*/ 	.word	0x00000000
        /*0070*/ 	.short	0x0000
        /*0072*/ 	.short	0x0000
        /*0074*/ 	.byte	0x00, 0xf4, 0x21, 0x00


	//----- nvinfo : EIATTR_SPARSE_MMA_MASK
	.align		4
.L_25:
        /*0078*/ 	.byte	0x03, 0x50
        /*007a*/ 	.short	0x0000


	//----- nvinfo : EIATTR_MAXREG_COUNT
	.align		4
        /*007c*/ 	.byte	0x03, 0x1b
        /*007e*/ 	.short	0x00ff


	//----- nvinfo : EIATTR_EXIT_INSTR_OFFSETS
	.align		4
        /*0080*/ 	.byte	0x04, 0x1c
        /*0082*/ 	.short	(.L_27 - .L_26)


	//   ....[0]....
.L_26:
        /*0084*/ 	.word	0x00000350


	//----- nvinfo : EIATTR_REQNTID
	.align		4
.L_27:
        /*0088*/ 	.byte	0x04, 0x10
        /*008a*/ 	.short	(.L_29 - .L_28)
.L_28:
        /*008c*/ 	.word	0x00000100
        /*0090*/ 	.word	0x00000001
        /*0094*/ 	.word	0x00000001


	//----- nvinfo : EIATTR_CBANK_PARAM_SIZE
	.align		4
.L_29:
        /*0098*/ 	.byte	0x03, 0x19
        /*009a*/ 	.short	0x0034


	//----- nvinfo : EIATTR_PARAM_CBANK
	.align		4
        /*009c*/ 	.byte	0x04, 0x0a
        /*009e*/ 	.short	(.L_31 - .L_30)
	.align		4
.L_30:
        /*00a0*/ 	.word	index@(.nv.constant0.triton_poi_fused__native_batch_norm_legit_no_training_relu_22)
        /*00a4*/ 	.short	0x0210
        /*00a6*/ 	.short	0x0034


	//----- nvinfo : EIATTR_SW_WAR
	.align		4
.L_31:
        /*00a8*/ 	.byte	0x04, 0x36
        /*00aa*/ 	.short	(.L_33 - .L_32)
.L_32:
        /*00ac*/ 	.word	0x00000008
.L_33:


//--------------------- .nv.callgraph             --------------------------
	.section	.nv.callgraph,"",@"SHT_CUDA_CALLGRAPH"
	.align	4
	.sectionentsize	8
	.align		4
        /*0000*/ 	.word	0x00000000
	.align		4
        /*0004*/ 	.word	0xffffffff
	.align		4
        /*0008*/ 	.word	0x00000000
	.align		4
        /*000c*/ 	.word	0xfffffffe
	.align		4
        /*0010*/ 	.word	0x00000000
	.align		4
        /*0014*/ 	.word	0xfffffffd
	.align		4
        /*0018*/ 	.word	0x00000000
	.align		4
        /*001c*/ 	.word	0xfffffffc


//--------------------- .nv.constant4             --------------------------
	.section	.nv.constant4,"a",@progbits
	.align	8
	.align		8
.nv.constant4:
        /*0000*/ 	.dword	_$_str
	.align		8
        /*0008*/ 	.dword	_$_str_$_2


//--------------------- .text.triton_poi_fused__native_batch_norm_legit_no_training_relu_22 --------------------------
	.section	.text.triton_poi_fused__native_batch_norm_legit_no_training_relu_22,"ax",@progbits
	.align	128
        .global         triton_poi_fused__native_batch_norm_legit_no_training_relu_22
        .type           triton_poi_fused__native_batch_norm_legit_no_training_relu_22,@function
        .size           triton_poi_fused__native_batch_norm_legit_no_training_relu_22,(.L_x_1 - triton_poi_fused__native_batch_norm_legit_no_training_relu_22)
        .other          triton_poi_fused__native_batch_norm_legit_no_training_relu_22,@"STO_CUDA_ENTRY STV_DEFAULT"
triton_poi_fused__native_batch_norm_legit_no_training_relu_22:
.text.triton_poi_fused__native_batch_norm_legit_no_training_relu_22:
[----:B------:R-:W-:Y:S01]  /*0000*/  LDC R1, c[0x0][0x28] ;  /* 0x00000a00ff017b82 */ /* 0x000fe20000000800 */
[----:B------:R-:W1:Y:S01]  /*0010*/  S2R R0, SR_TID.X ;  /* 0x0000000000007919 */ /* 0x000e620000002100 */
[----:B------:R-:W-:-:S06]  /*0020*/  HFMA2.MMA R2, -RZ, RZ, 0, 0 ;  /* 0x00000000ff027435 */ /* 0x000fcc00000001ff */
[----:B------:R-:W2:Y:S01]  /*0030*/  LDC.64 R8, c[0x0][0x220] ;  /* 0x00008800ff087b82 */ /* 0x000ea20000000a00 */
[----:B------:R-:W-:Y:S01]  /*0040*/  ULDC.64 UR4, c[0x0][0x208] ;  /* 0x0000820000047ab9 */ /* 0x000fe20000000a00 */
[----:B------:R-:W3:Y:S06]  /*0050*/  S2R R3, SR_CTAID.X ;  /* 0x0000000000037919 */ /* 0x000eec0000002500 */
[----:B------:R-:W4:Y:S08]  /*0060*/  LDC.64 R6, c[0x0][0x218] ;  /* 0x00008600ff067b82 */ /* 0x000f300000000a00 */
[----:B------:R-:W5:Y:S08]  /*0070*/  LDC.64 R10, c[0x0][0x228] ;  /* 0x00008a00ff0a7b82 */ /* 0x000f700000000a00 */
[----:B------:R-:W4:Y:S01]  /*0080*/  LDC.64 R12, c[0x0][0x230] ;  /* 0x00008c00ff0c7b82 */ /* 0x000f220000000a00 */
[----:B-1----:R-:W-:-:S04]  /*0090*/  SHF.L.U32 R0, R0, 0x1, RZ ;  /* 0x0000000100007819 */ /* 0x002fc800000006ff */
[----:B------:R-:W-:-:S04]  /*00a0*/  LOP3.LUT R0, R0, 0x1fe, RZ, 0xc0, !PT ;  /* 0x000001fe00007812 */ /* 0x000fc800078ec0ff */
[----:B---3--:R-:W-:-:S05]  /*00b0*/  LEA R3, R3, R0, 0x9 ;  /* 0x0000000003037211 */ /* 0x008fca00078e48ff */
[----:B------:R-:W-:-:S05]  /*00c0*/  IMAD.HI R0, R3, -0x6e5d4c3b, R2 ;  /* 0x91a2b3c503007827 */ /* 0x000fca00078e0202 */
[----:B------:R-:W-:-:S04]  /*00d0*/  SHF.R.U32.HI R5, RZ, 0x1f, R0 ;  /* 0x0000001fff057819 */ /* 0x000fc80000011600 */
[----:B------:R-:W-:-:S04]  /*00e0*/  LEA.HI.SX32 R5, R0, R5, 0x17 ;  /* 0x0000000500057211 */ /* 0x000fc800078fbaff */
[----:B------:R-:W-:-:S04]  /*00f0*/  LEA.HI R0, R5, R5, RZ, 0x8 ;  /* 0x0000000505007211 */ /* 0x000fc800078f40ff */
[----:B------:R-:W-:-:S04]  /*0100*/  LOP3.LUT R0, R0, 0xffffff00, RZ, 0xc0, !PT ;  /* 0xffffff0000007812 */ /* 0x000fc800078ec0ff */
[----:B------:R-:W-:Y:S02]  /*0110*/  IADD3 R15, R5, -R0, RZ ;  /* 0x80000000050f7210 */ /* 0x000fe40007ffe0ff */
[----:B------:R-:W1:Y:S03]  /*0120*/  LDC.64 R4, c[0x0][0x210] ;  /* 0x00008400ff047b82 */ /* 0x000e660000000a00 */
[----:B--2---:R-:W-:-:S06]  /*0130*/  IMAD.WIDE R8, R15, 0x4, R8 ;  /* 0x000000040f087825 */ /* 0x004fcc00078e0208 */
[----:B------:R2:W3:Y:S01]  /*0140*/  LDG.E.EL R8, desc[UR4][R8.64] ;  /* 0x0000000408087981 */ /* 0x0004e2000c2e1900 */
[----:B----4-:R-:W-:-:S05]  /*0150*/  IMAD.WIDE R6, R15, 0x4, R6 ;  /* 0x000000040f067825 */ /* 0x010fca00078e0206 */
[----:B------:R4:W3:Y:S01]  /*0160*/  LDG.E.EL R0, desc[UR4][R6.64] ;  /* 0x0000000406007981 */ /* 0x0008e2000c2e1900 */
[----:B-----5:R-:W-:-:S04]  /*0170*/  IMAD.WIDE R10, R15, 0x4, R10 ;  /* 0x000000040f0a7825 */ /* 0x020fc800078e020a */
[----:B0-----:R-:W-:Y:S02]  /*0180*/  IMAD.WIDE R12, R15, 0x4, R12 ;  /* 0x000000040f0c7825 */ /* 0x001fe400078e020c */
[----:B------:R-:W5:Y:S02]  /*0190*/  LDG.E.EL R10, desc[UR4][R10.64] ;  /* 0x000000040a0a7981 */ /* 0x000f64000c2e1900 */
[C---:B-1----:R-:W-:Y:S01]  /*01a0*/  IMAD.WIDE R4, R3.reuse, 0x4, R4 ;  /* 0x0000000403047825 */ /* 0x042fe200078e0204 */
[----:B--2---:R-:W-:Y:S01]  /*01b0*/  MOV R9, 0x3e800000 ;  /* 0x3e80000000097802 */ /* 0x004fe20000000f00 */
[----:B------:R-:W5:Y:S01]  /*01c0*/  LDG.E.EL R13, desc[UR4][R12.64] ;  /* 0x000000040c0d7981 */ /* 0x000f62000c2e1900 */
[----:B----4-:R-:W0:Y:S03]  /*01d0*/  LDC.64 R6, c[0x0][0x238] ;  /* 0x00008e00ff067b82 */ /* 0x010e260000000a00 */
[----:B------:R-:W2:Y:S01]  /*01e0*/  LDG.E.64 R4, desc[UR4][R4.64] ;  /* 0x0000000404047981 */ /* 0x000ea2000c1e1b00 */
[----:B0-----:R-:W-:-:S04]  /*01f0*/  IMAD.WIDE R6, R3, 0x4, R6 ;  /* 0x0000000403067825 */ /* 0x001fc800078e0206 */
[----:B---3--:R-:W-:-:S04]  /*0200*/  FADD R8, R8, 0.0010000000474974513054 ;  /* 0x3a83126f08087421 */ /* 0x008fc80000000000 */
[----:B------:R-:W0:Y:S02]  /*0210*/  MUFU.SQRT R2, R8 ;  /* 0x0000000800027308 */ /* 0x000e240000002000 */
[C---:B0-----:R-:W-:Y:S02]  /*0220*/  FSETP.GT.AND P0, PT, R2.reuse, 8.50705917302346158658e+37, PT ;  /* 0x7e8000000200780b */ /* 0x041fe40003f04000 */
[----:B------:R-:W-:-:S11]  /*0230*/  FSETP.GEU.AND P1, PT, R2, 1.175494350822287508e-38, PT ;  /* 0x008000000200780b */ /* 0x000fd60003f2e000 */
[----:B------:R-:W-:-:S04]  /*0240*/  @P0 FMUL R2, R2, 0.25 ;  /* 0x3e80000002020820 */ /* 0x000fc80000400000 */
[----:B------:R-:W-:-:S06]  /*0250*/  @!P1 FMUL R2, R2, 16777216 ;  /* 0x4b80000002029820 */ /* 0x000fcc0000400000 */
[----:B------:R-:W0:Y:S01]  /*0260*/  MUFU.RCP R2, R2 ;  /* 0x0000000200027308 */ /* 0x000e220000001000 */
[----:B------:R-:W-:Y:S01]  /*0270*/  FSEL R9, R9, 1, P0 ;  /* 0x3f80000009097808 */ /* 0x000fe20000000000 */
[----:B--2---:R-:W-:-:S04]  /*0280*/  FADD R4, R4, -R0 ;  /* 0x8000000004047221 */ /* 0x004fc80000000000 */
[----:B------:R-:W-:Y:S01]  /*0290*/  @!P1 FMUL R9, R9, 16777216 ;  /* 0x4b80000009099820 */ /* 0x000fe20000400000 */
[----:B------:R-:W-:-:S03]  /*02a0*/  FADD R5, R5, -R0 ;  /* 0x8000000005057221 */ /* 0x000fc60000000000 */
[----:B0-----:R-:W-:-:S04]  /*02b0*/  FMUL R9, R2, R9 ;  /* 0x0000000902097220 */ /* 0x001fc80000400000 */
[-C--:B------:R-:W-:Y:S01]  /*02c0*/  FMUL R4, R4, R9.reuse ;  /* 0x0000000904047220 */ /* 0x080fe20000400000 */
[----:B------:R-:W-:-:S03]  /*02d0*/  FMUL R0, R5, R9 ;  /* 0x0000000905007220 */ /* 0x000fc60000400000 */
[C-C-:B-----5:R-:W-:Y:S01]  /*02e0*/  FFMA R4, R10.reuse, R4, R13.reuse ;  /* 0x000000040a047223 */ /* 0x160fe2000000000d */
[----:B------:R-:W-:-:S04]  /*02f0*/  FFMA R0, R10, R0, R13 ;  /* 0x000000000a007223 */ /* 0x000fc8000000000d */
[----:B------:R-:W-:Y:S02]  /*0300*/  FSETP.GEU.AND P0, PT, R4, RZ, PT ;  /* 0x000000ff0400720b */ /* 0x000fe40003f0e000 */
[----:B------:R-:W-:Y:S02]  /*0310*/  FSETP.GEU.AND P1, PT, R0, RZ, PT ;  /* 0x000000ff0000720b */ /* 0x000fe40003f2e000 */
[----:B------:R-:W-:Y:S02]  /*0320*/  FSEL R4, R4, RZ, P0 ;  /* 0x000000ff04047208 */ /* 0x000fe40000000000 */
[----:B------:R-:W-:-:S05]  /*0330*/  FSEL R5, R0, RZ, P1 ;  /* 0x000000ff00057208 */ /* 0x000fca0000800000 */
[----:B------:R-:W-:Y:S01]  /*0340*/  STG.E.64 desc[UR4][R6.64], R4 ;  /* 0x0000000406007986 */ /* 0x000fe2000c101b04 */
[----:B------:R-:W-:Y:S05]  /*0350*/  EXIT ;  /* 0x000000000000794d */ /* 0x000fea0003800000 */
.L_x_0:
[----:B------:R-:W-:-:S00]  /*0360*/  BRA `(.L_x_0) ;  /* 0xfffffffc00fc7947 */ /* 0x000fc0000383ffff */
[----:B------:R-:W-:-:S00]  /*0370*/  NOP ;  /* 0x0000000000007918 */ /* 0x000fc00000000000 */
        /* <DEDUP_REMOVED lines=8> */
.L_x_1:


//--------------------- .nv.global.init           --------------------------
	.section	.nv.global.init,"aw",@progbits
.nv.global.init:
	.type		_$_str,@object
	.size		_$_str,(_$_str_$_2 - _$_str)
_$_str:
        /*0000*/ 	.byte	0x5f, 0x5f, 0x43, 0x55, 0x44, 0x41, 0x5f, 0x46, 0x54, 0x5a, 0x00
	.type		_$_str_$_2,@object
	.size		_$_str_$_2,(.L_1 - _$_str_$_2)
_$_str_$_2:
        /*000b*/ 	.byte	0x5f, 0x5f, 0x43, 0x55, 0x44, 0x41, 0x5f, 0x50, 0x52, 0x45, 0x43, 0x5f, 0x53, 0x51, 0x52, 0x54
        /*001b*/ 	.byte	0x00
.L_1:


//--------------------- .nv.constant0.triton_poi_fused__native_batch_norm_legit_no_training_relu_22 --------------------------
	.section	.nv.constant0.triton_poi_fused__native_batch_norm_legit_no_training_relu_22,"a",@progbits
	.sectionflags	@""
	.align	4
.nv.constant0.triton_poi_fused__native_batch_norm_legit_no_training_relu_22:
	.zero		580
